//
// Generated by NVIDIA NVVM Compiler
//
// Compiler Build ID: CL-36424714
// Cuda compilation tools, release 13.0, V13.0.88
// Based on NVVM 20.0.0
//

.version 9.0
.target sm_100
.address_size 64

	// .globl	_Z12add_matricesPiS_S_

.visible .entry _Z12add_matricesPiS_S_(
	.param .u64 .ptr .align 1 _Z12add_matricesPiS_S__param_0,
	.param .u64 .ptr .align 1 _Z12add_matricesPiS_S__param_1,
	.param .u64 .ptr .align 1 _Z12add_matricesPiS_S__param_2
)
{
	.reg .pred 	%p<4>;
	.reg .b32 	%r<13>;
	.reg .b64 	%rd<11>;

	ld.param.u64 	%rd1, [_Z12add_matricesPiS_S__param_0];
	ld.param.u64 	%rd2, [_Z12add_matricesPiS_S__param_1];
	ld.param.u64 	%rd3, [_Z12add_matricesPiS_S__param_2];
	mov.u32 	%r3, %ntid.x;
	mov.u32 	%r4, %ctaid.x;
	mov.u32 	%r5, %tid.x;
	mad.lo.s32 	%r1, %r3, %r4, %r5;
	mov.u32 	%r6, %ntid.y;
	mov.u32 	%r7, %ctaid.y;
	mov.u32 	%r8, %tid.y;
	mad.lo.s32 	%r2, %r6, %r7, %r8;
	setp.gt.u32 	%p1, %r2, 99;
	setp.gt.s32 	%p2, %r1, 199;
	or.pred  	%p3, %p1, %p2;
	@%p3 bra 	$L__BB0_2;
	cvta.to.global.u64 	%rd4, %rd1;
	cvta.to.global.u64 	%rd5, %rd2;
	cvta.to.global.u64 	%rd6, %rd3;
	mad.lo.s32 	%r9, %r2, 200, %r1;
	mul.wide.s32 	%rd7, %r9, 4;
	add.s64 	%rd8, %rd4, %rd7;
	ld.global.u32 	%r10, [%rd8];
	add.s64 	%rd9, %rd5, %rd7;
	ld.global.u32 	%r11, [%rd9];
	add.s32 	%r12, %r11, %r10;
	add.s64 	%rd10, %rd6, %rd7;
	st.global.u32 	[%rd10], %r12;
$L__BB0_2:
	ret;

}


// ===== COMPILED SASS (sm_100) =====

	.target	sm_100

	.elftype	@"ET_EXEC"


//--------------------- .note.nv.tkinfo           --------------------------
	.section	.note.nv.tkinfo,"",@"SHT_NOTE"
	.sectionflags	@"SHF_NOTE_NV_TKINFO"
	.tkinfo
        /*0018*/ 	.word	0x00000002
        /*0030*/ 	.string	""
        /*0030*/ 	.string	"ptxas"
        /*0030*/ 	.string	"Cuda compilation tools, release 13.0, V13.0.88"
        /*0030*/ 	.string	"Build cuda_13.0.r13.0/compiler.36424714_0"
        /*0030*/ 	.string	"-arch sm_100 -m 64 "



//--------------------- .note.nv.cuinfo           --------------------------
	.section	.note.nv.cuinfo,"",@"SHT_NOTE"
	.sectionflags	@"SHF_NOTE_NV_CUINFO"
        /*0018*/ 	.short	0x0002
        /*001a*/ 	.short	0x0064
        /*001c*/ 	.short	0x0082
	.zero		2


//--------------------- .nv.info                  --------------------------
	.section	.nv.info,"",@"SHT_CUDA_INFO"
	.align	4


	//----- nvinfo : EIATTR_REGCOUNT
	.align		4
        /*0000*/ 	.byte	0x04, 0x2f
        /*0002*/ 	.short	(.L_1 - .L_0)
	.align		4
.L_0:
        /*0004*/ 	.word	index@(_Z12add_matricesPiS_S_)
        /*0008*/ 	.word	0x0000000c


	//----- nvinfo : EIATTR_FRAME_SIZE
	.align		4
.L_1:
        /*000c*/ 	.byte	0x04, 0x11
        /*000e*/ 	.short	(.L_3 - .L_2)
	.align		4
.L_2:
        /*0010*/ 	.word	index@(_Z12add_matricesPiS_S_)
        /*0014*/ 	.word	0x00000000


	//----- nvinfo : EIATTR_MIN_STACK_SIZE
	.align		4
.L_3:
        /*0018*/ 	.byte	0x04, 0x12
        /*001a*/ 	.short	(.L_5 - .L_4)
	.align		4
.L_4:
        /*001c*/ 	.word	index@(_Z12add_matricesPiS_S_)
        /*0020*/ 	.word	0x00000000
.L_5:


//--------------------- .nv.compat                --------------------------
	.section	.nv.compat,"",@"SHT_CUDA_COMPAT_INFO"
	.align	4
        /*0000*/ 	.byte	0x02, 0x09, 0x00, 0x00, 0x02, 0x02, 0x01, 0x00, 0x02, 0x05, 0x05, 0x00, 0x03, 0x07, 0x01, 0x01
        /*0010*/ 	.byte	0x02, 0x03, 0x00, 0x00, 0x02, 0x06, 0x01, 0x00, 0x04, 0x0b, 0x08, 0x00, 0x09, 0x00, 0x00, 0x00
        /*0020*/ 	.byte	0x00, 0x00, 0x00, 0x00


//--------------------- .nv.info._Z12add_matricesPiS_S_ --------------------------
	.section	.nv.info._Z12add_matricesPiS_S_,"",@"SHT_CUDA_INFO"
	.sectionflags	@""
	.align	4


	//----- nvinfo : EIATTR_CUDA_API_VERSION
	.align		4
        /*0000*/ 	.byte	0x04, 0x37
        /*0002*/ 	.short	(.L_7 - .L_6)
.L_6:
        /*0004*/ 	.word	0x00000082


	//----- nvinfo : EIATTR_KPARAM_INFO
	.align		4
.L_7:
        /*0008*/ 	.byte	0x04, 0x17
        /*000a*/ 	.short	(.L_9 - .L_8)
.L_8:
        /*000c*/ 	.word	0x00000000
        /*0010*/ 	.short	0x0002
        /*0012*/ 	.short	0x0010
        /*0014*/ 	.byte	0x00, 0xf5, 0x21, 0x00


	//----- nvinfo : EIATTR_KPARAM_INFO
	.align		4
.L_9:
        /*0018*/ 	.byte	0x04, 0x17
        /*001a*/ 	.short	(.L_11 - .L_10)
.L_10:
        /*001c*/ 	.word	0x00000000
        /*0020*/ 	.short	0x0001
        /*0022*/ 	.short	0x0008
        /*0024*/ 	.byte	0x00, 0xf5, 0x21, 0x00


	//----- nvinfo : EIATTR_KPARAM_INFO
	.align		4
.L_11:
        /*0028*/ 	.byte	0x04, 0x17
        /*002a*/ 	.short	(.L_13 - .L_12)
.L_12:
        /*002c*/ 	.word	0x00000000
        /*0030*/ 	.short	0x0000
        /*0032*/ 	.short	0x0000
        /*0034*/ 	.byte	0x00, 0xf5, 0x21, 0x00


	//----- nvinfo : EIATTR_SPARSE_MMA_MASK
	.align		4
.L_13:
        /*0038*/ 	.byte	0x03, 0x50
        /*003a*/ 	.short	0x0000


	//----- nvinfo : EIATTR_MAXREG_COUNT
	.align		4
        /*003c*/ 	.byte	0x03, 0x1b
        /*003e*/ 	.short	0x00ff


	//----- nvinfo : EIATTR_MERCURY_ISA_VERSION
	.align		4
        /*0040*/ 	.byte	0x03, 0x5f
        /*0042*/ 	.short	0x0101


	//----- nvinfo : EIATTR_VRC_CTA_INIT_COUNT
	.align		4
        /*0044*/ 	.byte	0x02, 0x4a
	.zero		1
	.zero		1


	//----- nvinfo : EIATTR_EXIT_INSTR_OFFSETS
	.align		4
        /*0048*/ 	.byte	0x04, 0x1c
        /*004a*/ 	.short	(.L_15 - .L_14)


	//   ....[0]....
.L_14:
        /*004c*/ 	.word	0x000000b0


	//   ....[1]....
        /*0050*/ 	.word	0x00000180


	//----- nvinfo : EIATTR_CBANK_PARAM_SIZE
	.align		4
.L_15:
        /*0054*/ 	.byte	0x03, 0x19
        /*0056*/ 	.short	0x0018


	//----- nvinfo : EIATTR_PARAM_CBANK
	.align		4
        /*0058*/ 	.byte	0x04, 0x0a
        /*005a*/ 	.short	(.L_17 - .L_16)
	.align		4
.L_16:
        /*005c*/ 	.word	index@(.nv.constant0._Z12add_matricesPiS_S_)
        /*0060*/ 	.short	0x0380
        /*0062*/ 	.short	0x0018


	//----- nvinfo : EIATTR_SW_WAR
	.align		4
.L_17:
        /*0064*/ 	.byte	0x04, 0x36
        /*0066*/ 	.short	(.L_19 - .L_18)
.L_18:
        /*0068*/ 	.word	0x00000008
.L_19:


//--------------------- .nv.callgraph             --------------------------
	.section	.nv.callgraph,"",@"SHT_CUDA_CALLGRAPH"
	.align	4
	.sectionentsize	8
	.align		4
        /*0000*/ 	.word	0x00000000
	.align		4
        /*0004*/ 	.word	0xffffffff
	.align		4
        /*0008*/ 	.word	0x00000000
	.align		4
        /*000c*/ 	.word	0xfffffffe
	.align		4
        /*0010*/ 	.word	0x00000000
	.align		4
        /*0014*/ 	.word	0xfffffffd
	.align		4
        /*0018*/ 	.word	0x00000000
	.align		4
        /*001c*/ 	.word	0xfffffffc


//--------------------- .text._Z12add_matricesPiS_S_ --------------------------
	.section	.text._Z12add_matricesPiS_S_,"ax",@progbits
	.align	128
        .global         _Z12add_matricesPiS_S_
        .type           _Z12add_matricesPiS_S_,@function
        .size           _Z12add_matricesPiS_S_,(.L_x_1 - _Z12add_matricesPiS_S_)
        .other          _Z12add_matricesPiS_S_,@"STO_CUDA_ENTRY STV_DEFAULT"
_Z12add_matricesPiS_S_:
.text._Z12add_matricesPiS_S_:
[----:B------:R-:W-:Y:S01]  /*0000*/  LDC R1, c[0x0][0x37c] ;  /* 0x0000df00ff017b82 */ /* 0x000fe20000000800 */
[----:B------:R-:W0:Y:S01]  /*0010*/  S2R R0, SR_CTAID.X ;  /* 0x0000000000007919 */ /* 0x000e220000002500 */
[----:B------:R-:W0:Y:S01]  /*0020*/  LDCU UR4, c[0x0][0x360] ;  /* 0x00006c00ff0477ac */ /* 0x000e220008000800 */
[----:B------:R-:W0:Y:S01]  /*0030*/  S2R R3, SR_TID.X ;  /* 0x0000000000037919 */ /* 0x000e220000002100 */
[----:B------:R-:W1:Y:S01]  /*0040*/  LDCU UR5, c[0x0][0x364] ;  /* 0x00006c80ff0577ac */ /* 0x000e620008000800 */
[----:B------:R-:W1:Y:S01]  /*0050*/  S2R R7, SR_CTAID.Y ;  /* 0x0000000000077919 */ /* 0x000e620000002600 */
[----:B------:R-:W1:Y:S01]  /*0060*/  S2R R2, SR_TID.Y ;  /* 0x0000000000027919 */ /* 0x000e620000002200 */
[----:B0-----:R-:W-:-:S05]  /*0070*/  IMAD R0, R0, UR4, R3 ;  /* 0x0000000400007c24 */ /* 0x001fca000f8e0203 */
[----:B------:R-:W-:Y:S01]  /*0080*/  ISETP.GT.AND P0, PT, R0, 0xc7, PT ;  /* 0x000000c70000780c */ /* 0x000fe20003f04270 */
[----:B-1----:R-:W-:-:S05]  /*0090*/  IMAD R7, R7, UR5, R2 ;  /* 0x0000000507077c24 */ /* 0x002fca000f8e0202 */
[----:B------:R-:W-:-:S13]  /*00a0*/  ISETP.GT.U32.OR P0, PT, R7, 0x63, P0 ;  /* 0x000000630700780c */ /* 0x000fda0000704470 */
[----:B------:R-:W-:Y:S05]  /*00b0*/  @P0 EXIT ;  /* 0x000000000000094d */ /* 0x000fea0003800000 */
[----:B------:R-:W0:Y:S01]  /*00c0*/  LDC.64 R2, c[0x0][0x380] ;  /* 0x0000e000ff027b82 */ /* 0x000e220000000a00 */
[----:B------:R-:W1:Y:S01]  /*00d0*/  LDCU.64 UR4, c[0x0][0x358] ;  /* 0x00006b00ff0477ac */ /* 0x000e620008000a00 */
[----:B------:R-:W-:-:S06]  /*00e0*/  IMAD R9, R7, 0xc8, R0 ;  /* 0x000000c807097824 */ /* 0x000fcc00078e0200 */
[----:B------:R-:W2:Y:S08]  /*00f0*/  LDC.64 R4, c[0x0][0x388] ;  /* 0x0000e200ff047b82 */ /* 0x000eb00000000a00 */
[----:B------:R-:W3:Y:S01]  /*0100*/  LDC.64 R6, c[0x0][0x390] ;  /* 0x0000e400ff067b82 */ /* 0x000ee20000000a00 */
[----:B0-----:R-:W-:-:S06]  /*0110*/  IMAD.WIDE R2, R9, 0x4, R2 ;  /* 0x0000000409027825 */ /* 0x001fcc00078e0202 */
[----:B-1----:R-:W4:Y:S01]  /*0120*/  LDG.E R2, desc[UR4][R2.64] ;  /* 0x0000000402027981 */ /* 0x002f22000c1e1900 */
[----:B--2---:R-:W-:-:S06]  /*0130*/  IMAD.WIDE R4, R9, 0x4, R4 ;  /* 0x0000000409047825 */ /* 0x004fcc00078e0204 */
[----:B------:R-:W4:Y:S01]  /*0140*/  LDG.E R5, desc[UR4][R4.64] ;  /* 0x0000000404057981 */ /* 0x000f22000c1e1900 */
[----:B---3--:R-:W-:Y:S01]  /*0150*/  IMAD.WIDE R6, R9, 0x4, R6 ;  /* 0x0000000409067825 */ /* 0x008fe200078e0206 */
[----:B----4-:R-:W-:-:S05]  /*0160*/  IADD3 R9, PT, PT, R2, R5, RZ ;  /* 0x0000000502097210 */ /* 0x010fca0007ffe0ff */
[----:B------:R-:W-:Y:S01]  /*0170*/  STG.E desc[UR4][R6.64], R9 ;  /* 0x0000000906007986 */ /* 0x000fe2000c101904 */
[----:B------:R-:W-:Y:S05]  /*0180*/  EXIT ;  /* 0x000000000000794d */ /* 0x000fea0003800000 */
.L_x_0:
[----:B------:R-:W-:-:S00]  /*0190*/  BRA `(.L_x_0) ;  /* 0xfffffffc00fc7947 */ /* 0x000fc0000383ffff */
[----:B------:R-:W-:-:S00]  /*01a0*/  NOP ;  /* 0x0000000000007918 */ /* 0x000fc00000000000 */
        /* <DEDUP_REMOVED lines=13> */
.L_x_1:


//--------------------- .nv.shared.reserved.0     --------------------------
	.section	.nv.shared.reserved.0,"aw",@nobits
	.weak		__nv_reservedSMEM_offset_0_alias
	.size		__nv_reservedSMEM_offset_0_alias, 0, 64
	.other		__nv_reservedSMEM_offset_0_alias,@"STO_CUDA_RESERVED_SHARED STV_DEFAULT"
__nv_reservedSMEM_offset_0_alias:
	.zero		0
	.zero		64


//--------------------- .nv.constant0._Z12add_matricesPiS_S_ --------------------------
	.section	.nv.constant0._Z12add_matricesPiS_S_,"a",@progbits
	.sectionflags	@""
	.align	4
.nv.constant0._Z12add_matricesPiS_S_:
	.zero		920


//--------------------- SYMBOLS --------------------------

	.type		.nv.reservedSmem.offset0,@object
	.size		.nv.reservedSmem.offset0,0x4
